	.headerflags	@"EF_CUDA_TEXMODE_UNIFIED EF_CUDA_64BIT_ADDRESS EF_CUDA_ACCELERATORS EF_CUDA_SM90 EF_CUDA_VIRTUAL_SM(EF_CUDA_SM90)"
	.elftype	@"ET_EXEC"


//--------------------- .nv.info                  --------------------------
	.section	.nv.info,"",@"SHT_CUDA_INFO"
	.align	4


	//----- nvinfo : EIATTR_REGCOUNT
	.align		4
        /*0000*/ 	.byte	0x04, 0x2f
        /*0002*/ 	.short	(.L_3 - .L_2)
	.align		4
.L_2:
        /*0004*/ 	.word	index@(triton_poi_fused__native_batch_norm_legit_no_training_add_convolution_relu_96)
        /*0008*/ 	.word	0x00000018


	//----- nvinfo : EIATTR_MIN_STACK_SIZE
	.align		4
.L_3:
        /*000c*/ 	.byte	0x04, 0x12
        /*000e*/ 	.short	(.L_5 - .L_4)
	.align		4
.L_4:
        /*0010*/ 	.word	index@(triton_poi_fused__native_batch_norm_legit_no_training_add_convolution_relu_96)
        /*0014*/ 	.word	0x00000000


	//----- nvinfo : EIATTR_FRAME_SIZE
	.align		4
.L_5:
        /*0018*/ 	.byte	0x04, 0x11
        /*001a*/ 	.short	(.L_7 - .L_6)
	.align		4
.L_6:
        /*001c*/ 	.word	index@(triton_poi_fused__native_batch_norm_legit_no_training_add_convolution_relu_96)
        /*0020*/ 	.word	0x00000000


	//----- nvinfo : EIATTR_MIN_STACK_SIZE
	.align		4
.L_7:
        /*0024*/ 	.byte	0x04, 0x12
        /*0026*/ 	.short	(.L_9 - .L_8)
	.align		4
.L_8:
        /*0028*/ 	.word	index@(triton_poi_fused__native_batch_norm_legit_no_training_add_convolution_relu_96)
        /*002c*/ 	.word	0x00000000
.L_9:


//--------------------- .nv.info.triton_poi_fused__native_batch_norm_legit_no_training_add_convolution_relu_96 --------------------------
	.section	.nv.info.triton_poi_fused__native_batch_norm_legit_no_training_add_convolution_relu_96,"",@"SHT_CUDA_INFO"
	.sectionflags	@""
	.align	4


	//----- nvinfo : EIATTR_CUDA_API_VERSION
	.align		4
        /*0000*/ 	.byte	0x04, 0x37
        /*0002*/ 	.short	(.L_11 - .L_10)
.L_10:
        /*0004*/ 	.word	0x0000007c


	//----- nvinfo : EIATTR_KPARAM_INFO
	.align		4
.L_11:
        /*0008*/ 	.byte	0x04, 0x17
        /*000a*/ 	.short	(.L_13 - .L_12)
.L_12:
        /*000c*/ 	.word	0x00000000
        /*0010*/ 	.short	0x0008
        /*0012*/ 	.short	0x0040
        /*0014*/ 	.byte	0x00, 0xf0, 0x11, 0x00


	//----- nvinfo : EIATTR_KPARAM_INFO
	.align		4
.L_13:
        /*0018*/ 	.byte	0x04, 0x17
        /*001a*/ 	.short	(.L_15 - .L_14)
.L_14:
        /*001c*/ 	.word	0x00000000
        /*0020*/ 	.short	0x0007
        /*0022*/ 	.short	0x0038
        /*0024*/ 	.byte	0x00, 0xf4, 0x21, 0x00


	//----- nvinfo : EIATTR_KPARAM_INFO
	.align		4
.L_15:
        /*0028*/ 	.byte	0x04, 0x17
        /*002a*/ 	.short	(.L_17 - .L_16)
.L_16:
        /*002c*/ 	.word	0x00000000
        /*0030*/ 	.short	0x0006
        /*0032*/ 	.short	0x0030
        /*0034*/ 	.byte	0x00, 0xf4, 0x21, 0x00


	//----- nvinfo : EIATTR_KPARAM_INFO
	.align		4
.L_17:
        /*0038*/ 	.byte	0x04, 0x17
        /*003a*/ 	.short	(.L_19 - .L_18)
.L_18:
        /*003c*/ 	.word	0x00000000
        /*0040*/ 	.short	0x0005
        /*0042*/ 	.short	0x0028
        /*0044*/ 	.byte	0x00, 0xf4, 0x21, 0x00


	//----- nvinfo : EIATTR_KPARAM_INFO
	.align		4
.L_19:
        /*0048*/ 	.byte	0x04, 0x17
        /*004a*/ 	.short	(.L_21 - .L_20)
.L_20:
        /*004c*/ 	.word	0x00000000
        /*0050*/ 	.short	0x0004
        /*0052*/ 	.short	0x0020
        /*0054*/ 	.byte	0x00, 0xf4, 0x21, 0x00


	//----- nvinfo : EIATTR_KPARAM_INFO
	.align		4
.L_21:
        /*0058*/ 	.byte	0x04, 0x17
        /*005a*/ 	.short	(.L_23 - .L_22)
.L_22:
        /*005c*/ 	.word	0x00000000
        /*0060*/ 	.short	0x0003
        /*0062*/ 	.short	0x0018
        /*0064*/ 	.byte	0x00, 0xf4, 0x21, 0x00


	//----- nvinfo : EIATTR_KPARAM_INFO
	.align		4
.L_23:
        /*0068*/ 	.byte	0x04, 0x17
        /*006a*/ 	.short	(.L_25 - .L_24)
.L_24:
        /*006c*/ 	.word	0x00000000
        /*0070*/ 	.short	0x0002
        /*0072*/ 	.short	0x0010
        /*0074*/ 	.byte	0x00, 0xf4, 0x21, 0x00


	//----- nvinfo : EIATTR_KPARAM_INFO
	.align		4
.L_25:
        /*0078*/ 	.byte	0x04, 0x17
        /*007a*/ 	.short	(.L_27 - .L_26)
.L_26:
        /*007c*/ 	.word	0x00000000
        /*0080*/ 	.short	0x0001
        /*0082*/ 	.short	0x0008
        /*0084*/ 	.byte	0x00, 0xf4, 0x21, 0x00


	//----- nvinfo : EIATTR_KPARAM_INFO
	.align		4
.L_27:
        /*0088*/ 	.byte	0x04, 0x17
        /*008a*/ 	.short	(.L_29 - .L_28)
.L_28:
        /*008c*/ 	.word	0x00000000
        /*0090*/ 	.short	0x0000
        /*0092*/ 	.short	0x0000
        /*0094*/ 	.byte	0x00, 0xf4, 0x21, 0x00


	//----- nvinfo : EIATTR_SPARSE_MMA_MASK
	.align		4
.L_29:
        /*0098*/ 	.byte	0x03, 0x50
        /*009a*/ 	.short	0x0000


	//----- nvinfo : EIATTR_MAXREG_COUNT
	.align		4
        /*009c*/ 	.byte	0x03, 0x1b
        /*009e*/ 	.short	0x00ff


	//----- nvinfo : EIATTR_EXIT_INSTR_OFFSETS
	.align		4
        /*00a0*/ 	.byte	0x04, 0x1c
        /*00a2*/ 	.short	(.L_31 - .L_30)


	//   ....[0]....
.L_30:
        /*00a4*/ 	.word	0x00000400


	//----- nvinfo : EIATTR_REQNTID
	.align		4
.L_31:
        /*00a8*/ 	.byte	0x04, 0x10
        /*00aa*/ 	.short	(.L_33 - .L_32)
.L_32:
        /*00ac*/ 	.word	0x00000100
        /*00b0*/ 	.word	0x00000001
        /*00b4*/ 	.word	0x00000001


	//----- nvinfo : EIATTR_CBANK_PARAM_SIZE
	.align		4
.L_33:
        /*00b8*/ 	.byte	0x03, 0x19
        /*00ba*/ 	.short	0x0044


	//----- nvinfo : EIATTR_PARAM_CBANK
	.align		4
        /*00bc*/ 	.byte	0x04, 0x0a
        /*00be*/ 	.short	(.L_35 - .L_34)
	.align		4
.L_34:
        /*00c0*/ 	.word	index@(.nv.constant0.triton_poi_fused__native_batch_norm_legit_no_training_add_convolution_relu_96)
        /*00c4*/ 	.short	0x0210
        /*00c6*/ 	.short	0x0044


	//----- nvinfo : EIATTR_SW_WAR
	.align		4
.L_35:
        /*00c8*/ 	.byte	0x04, 0x36
        /*00ca*/ 	.short	(.L_37 - .L_36)
.L_36:
        /*00cc*/ 	.word	0x00000008
.L_37:


//--------------------- .nv.callgraph             --------------------------
	.section	.nv.callgraph,"",@"SHT_CUDA_CALLGRAPH"
	.align	4
	.sectionentsize	8
	.align		4
        /*0000*/ 	.word	0x00000000
	.align		4
        /*0004*/ 	.word	0xffffffff
	.align		4
        /*0008*/ 	.word	0x00000000
	.align		4
        /*000c*/ 	.word	0xfffffffe
	.align		4
        /*0010*/ 	.word	0x00000000
	.align		4
        /*0014*/ 	.word	0xfffffffd
	.align		4
        /*0018*/ 	.word	0x00000000
	.align		4
        /*001c*/ 	.word	0xfffffffc


//--------------------- .nv.constant4             --------------------------
	.section	.nv.constant4,"a",@progbits
	.align	8
	.align		8
.nv.constant4:
        /*0000*/ 	.dword	_$_str
	.align		8
        /*0008*/ 	.dword	_$_str_$_2


//--------------------- .text.triton_poi_fused__native_batch_norm_legit_no_training_add_convolution_relu_96 --------------------------
	.section	.text.triton_poi_fused__native_batch_norm_legit_no_training_add_convolution_relu_96,"ax",@progbits
	.align	128
        .global         triton_poi_fused__native_batch_norm_legit_no_training_add_convolution_relu_96
        .type           triton_poi_fused__native_batch_norm_legit_no_training_add_convolution_relu_96,@function
        .size           triton_poi_fused__native_batch_norm_legit_no_training_add_convolution_relu_96,(.L_x_1 - triton_poi_fused__native_batch_norm_legit_no_training_add_convolution_relu_96)
        .other          triton_poi_fused__native_batch_norm_legit_no_training_add_convolution_relu_96,@"STO_CUDA_ENTRY STV_DEFAULT"
triton_poi_fused__native_batch_norm_legit_no_training_add_convolution_relu_96:
.text.triton_poi_fused__native_batch_norm_legit_no_training_add_convolution_relu_96:
[----:B------:R-:W-:Y:S01]  /*0000*/  LDC R1, c[0x0][0x28] ;  /* 0x00000a00ff017b82 */ /* 0x000fe20000000800 */
[----:B------:R-:W1:Y:S07]  /*0010*/  S2R R0, SR_TID.X ;  /* 0x0000000000007919 */ /* 0x000e6e0000002100 */
[----:B------:R-:W2:Y:S01]  /*0020*/  LDC.64 R18, c[0x0][0x228] ;  /* 0x00008a00ff127b82 */ /* 0x000ea20000000a00 */
[----:B------:R-:W-:Y:S01]  /*0030*/  ULDC.64 UR4, c[0x0][0x208] ;  /* 0x0000820000047ab9 */ /* 0x000fe20000000a00 */
[----:B------:R-:W3:Y:S06]  /*0040*/  S2R R5, SR_CTAID.X ;  /* 0x0000000000057919 */ /* 0x000eec0000002500 */
[----:B------:R-:W4:Y:S08]  /*0050*/  LDC.64 R16, c[0x0][0x218] ;  /* 0x00008600ff107b82 */ /* 0x000f300000000a00 */
[----:B------:R-:W5:Y:S08]  /*0060*/  LDC.64 R20, c[0x0][0x220] ;  /* 0x00008800ff147b82 */ /* 0x000f700000000a00 */
[----:B------:R-:W4:Y:S01]  /*0070*/  LDC.64 R12, c[0x0][0x230] ;  /* 0x00008c00ff0c7b82 */ /* 0x000f220000000a00 */
[----:B-1----:R-:W-:-:S07]  /*0080*/  SHF.L.U32 R0, R0, 0x1, RZ ;  /* 0x0000000100007819 */ /* 0x002fce00000006ff */
[----:B------:R-:W1:Y:S01]  /*0090*/  LDC.64 R10, c[0x0][0x238] ;  /* 0x00008e00ff0a7b82 */ /* 0x000e620000000a00 */
[----:B---3--:R-:W-:Y:S02]  /*00a0*/  SHF.R.S32.HI R3, RZ, 0x16, R5 ;  /* 0x00000016ff037819 */ /* 0x008fe40000011405 */
[----:B------:R-:W-:Y:S02]  /*00b0*/  LOP3.LUT R0, R0, 0x1fe, RZ, 0xc0, !PT ;  /* 0x000001fe00007812 */ /* 0x000fe400078ec0ff */
[----:B------:R-:W-:-:S03]  /*00c0*/  SGXT R3, R3, 0x1 ;  /* 0x000000010303781a */ /* 0x000fc60000000200 */
[----:B------:R-:W3:Y:S01]  /*00d0*/  LDC.64 R6, c[0x0][0x240] ;  /* 0x00009000ff067b82 */ /* 0x000ee20000000a00 */
[----:B------:R-:W-:-:S04]  /*00e0*/  LEA R0, R5, R0, 0x9 ;  /* 0x0000000005007211 */ /* 0x000fc800078e48ff */
[----:B------:R-:W-:-:S04]  /*00f0*/  LEA.HI R3, R3, R0, RZ, 0x8 ;  /* 0x0000000003037211 */ /* 0x000fc800078f40ff */
[----:B------:R-:W-:-:S04]  /*0100*/  SHF.R.S32.HI R3, RZ, 0x8, R3 ;  /* 0x00000008ff037819 */ /* 0x000fc80000011403 */
[----:B------:R-:W-:-:S04]  /*0110*/  LEA.HI R2, R3, R3, RZ, 0x7 ;  /* 0x0000000303027211 */ /* 0x000fc800078f38ff */
[----:B------:R-:W-:-:S04]  /*0120*/  LOP3.LUT R2, R2, 0xffffff80, RZ, 0xc0, !PT ;  /* 0xffffff8002027812 */ /* 0x000fc800078ec0ff */
[----:B------:R-:W-:Y:S02]  /*0130*/  IADD3 R15, R3, -R2, RZ ;  /* 0x80000002030f7210 */ /* 0x000fe40007ffe0ff */
[----:B------:R-:W1:Y:S03]  /*0140*/  LDC.64 R2, c[0x0][0x210] ;  /* 0x00008400ff027b82 */ /* 0x000e660000000a00 */
[----:B--2---:R-:W-:-:S05]  /*0150*/  IMAD.WIDE R18, R15, 0x4, R18 ;  /* 0x000000040f127825 */ /* 0x004fca00078e0212 */
[----:B------:R5:W2:Y:S01]  /*0160*/  LDG.E.EL R8, desc[UR4][R18.64] ;  /* 0x0000000412087981 */ /* 0x000aa2000c2e1900 */
[----:B----4-:R-:W-:-:S05]  /*0170*/  IMAD.WIDE R16, R15, 0x4, R16 ;  /* 0x000000040f107825 */ /* 0x010fca00078e0210 */
[----:B------:R-:W4:Y:S01]  /*0180*/  LDG.E.EL R9, desc[UR4][R16.64] ;  /* 0x0000000410097981 */ /* 0x000f22000c2e1900 */
[----:B-----5:R-:W-:-:S05]  /*0190*/  IMAD.WIDE R18, R15, 0x4, R20 ;  /* 0x000000040f127825 */ /* 0x020fca00078e0214 */
[----:B------:R-:W5:Y:S01]  /*01a0*/  LDG.E.EL R14, desc[UR4][R18.64] ;  /* 0x00000004120e7981 */ /* 0x000f62000c2e1900 */
[----:B01----:R-:W-:-:S05]  /*01b0*/  IMAD.WIDE R2, R0, 0x4, R2 ;  /* 0x0000000400027825 */ /* 0x003fca00078e0202 */
[----:B------:R-:W4:Y:S01]  /*01c0*/  LDG.E.64 R4, desc[UR4][R2.64] ;  /* 0x0000000402047981 */ /* 0x000f22000c1e1b00 */
[----:B------:R-:W-:-:S04]  /*01d0*/  IMAD.WIDE R12, R15, 0x4, R12 ;  /* 0x000000040f0c7825 */ /* 0x000fc800078e020c */
[----:B------:R-:W-:Y:S02]  /*01e0*/  IMAD.WIDE R20, R15, 0x4, R10 ;  /* 0x000000040f147825 */ /* 0x000fe400078e020a */
[----:B------:R0:W5:Y:S04]  /*01f0*/  LDG.E.EL R10, desc[UR4][R12.64] ;  /* 0x000000040c0a7981 */ /* 0x000168000c2e1900 */
[----:B------:R-:W5:Y:S01]  /*0200*/  LDG.E.EL R11, desc[UR4][R20.64] ;  /* 0x00000004140b7981 */ /* 0x000f62000c2e1900 */
[----:B---3--:R-:W-:-:S06]  /*0210*/  IMAD.WIDE R6, R0, 0x4, R6 ;  /* 0x0000000400067825 */ /* 0x008fcc00078e0206 */
[----:B------:R-:W3:Y:S01]  /*0220*/  LDG.E.64 R6, desc[UR4][R6.64] ;  /* 0x0000000406067981 */ /* 0x000ee2000c1e1b00 */
[----:B0-----:R-:W-:Y:S01]  /*0230*/  HFMA2.MMA R12, -RZ, RZ, 1.625, 0 ;  /* 0x3e800000ff0c7435 */ /* 0x001fe200000001ff */
[----:B--2---:R-:W-:-:S04]  /*0240*/  FADD R8, R8, 9.9999997473787516356e-06 ;  /* 0x3727c5ac08087421 */ /* 0x004fc80000000000 */
[----:B------:R-:W0:Y:S02]  /*0250*/  MUFU.SQRT R15, R8 ;  /* 0x00000008000f7308 */ /* 0x000e240000002000 */
[C---:B0-----:R-:W-:Y:S02]  /*0260*/  FSETP.GT.AND P0, PT, R15.reuse, 8.50705917302346158658e+37, PT ;  /* 0x7e8000000f00780b */ /* 0x041fe40003f04000 */
[----:B------:R-:W-:-:S11]  /*0270*/  FSETP.GEU.AND P1, PT, R15, 1.175494350822287508e-38, PT ;  /* 0x008000000f00780b */ /* 0x000fd60003f2e000 */
[----:B------:R-:W-:-:S04]  /*0280*/  @P0 FMUL R15, R15, 0.25 ;  /* 0x3e8000000f0f0820 */ /* 0x000fc80000400000 */
[----:B------:R-:W-:-:S06]  /*0290*/  @!P1 FMUL R15, R15, 16777216 ;  /* 0x4b8000000f0f9820 */ /* 0x000fcc0000400000 */
[----:B------:R-:W0:Y:S01]  /*02a0*/  MUFU.RCP R15, R15 ;  /* 0x0000000f000f7308 */ /* 0x000e220000001000 */
[----:B------:R-:W-:Y:S01]  /*02b0*/  FSEL R12, R12, 1, P0 ;  /* 0x3f8000000c0c7808 */ /* 0x000fe20000000000 */
[--C-:B----4-:R-:W-:Y:S01]  /*02c0*/  FADD R4, R4, R9.reuse ;  /* 0x0000000904047221 */ /* 0x110fe20000000000 */
[----:B------:R-:W-:Y:S02]  /*02d0*/  FADD R5, R5, R9 ;  /* 0x0000000905057221 */ /* 0x000fe40000000000 */
[----:B------:R-:W1:Y:S01]  /*02e0*/  LDC.64 R8, c[0x0][0x248] ;  /* 0x00009200ff087b82 */ /* 0x000e620000000a00 */
[----:B------:R-:W-:-:S04]  /*02f0*/  @!P1 FMUL R12, R12, 16777216 ;  /* 0x4b8000000c0c9820 */ /* 0x000fc80000400000 */
[----:B0-----:R-:W-:Y:S01]  /*0300*/  FMUL R13, R15, R12 ;  /* 0x0000000c0f0d7220 */ /* 0x001fe20000400000 */
[C---:B-----5:R-:W-:Y:S01]  /*0310*/  FADD R12, -R14.reuse, R4 ;  /* 0x000000040e0c7221 */ /* 0x060fe20000000100 */
[----:B------:R-:W-:-:S03]  /*0320*/  FADD R14, -R14, R5 ;  /* 0x000000050e0e7221 */ /* 0x000fc60000000100 */
[-C--:B------:R-:W-:Y:S01]  /*0330*/  FMUL R12, R12, R13.reuse ;  /* 0x0000000d0c0c7220 */ /* 0x080fe20000400000 */
[----:B------:R-:W-:-:S03]  /*0340*/  FMUL R14, R14, R13 ;  /* 0x0000000d0e0e7220 */ /* 0x000fc60000400000 */
[C-C-:B------:R-:W-:Y:S01]  /*0350*/  FFMA R12, R10.reuse, R12, R11.reuse ;  /* 0x0000000c0a0c7223 */ /* 0x140fe2000000000b */
[----:B------:R-:W-:-:S04]  /*0360*/  FFMA R14, R10, R14, R11 ;  /* 0x0000000e0a0e7223 */ /* 0x000fc8000000000b */
[----:B------:R-:W-:Y:S02]  /*0370*/  FSETP.GEU.AND P0, PT, R12, RZ, PT ;  /* 0x000000ff0c00720b */ /* 0x000fe40003f0e000 */
[----:B------:R-:W-:Y:S02]  /*0380*/  FSETP.GEU.AND P1, PT, R14, RZ, PT ;  /* 0x000000ff0e00720b */ /* 0x000fe40003f2e000 */
[----:B------:R-:W-:Y:S02]  /*0390*/  FSEL R11, R12, RZ, P0 ;  /* 0x000000ff0c0b7208 */ /* 0x000fe40000000000 */
[----:B------:R-:W-:Y:S01]  /*03a0*/  FSEL R14, R14, RZ, P1 ;  /* 0x000000ff0e0e7208 */ /* 0x000fe20000800000 */
[----:B-1----:R-:W-:-:S04]  /*03b0*/  IMAD.WIDE R8, R0, 0x4, R8 ;  /* 0x0000000400087825 */ /* 0x002fc800078e0208 */
[----:B---3--:R-:W-:Y:S01]  /*03c0*/  FADD R6, R6, R11 ;  /* 0x0000000b06067221 */ /* 0x008fe20000000000 */
[----:B------:R-:W-:Y:S01]  /*03d0*/  FADD R7, R7, R14 ;  /* 0x0000000e07077221 */ /* 0x000fe20000000000 */
[----:B------:R-:W-:Y:S04]  /*03e0*/  STG.E.64 desc[UR4][R2.64], R4 ;  /* 0x0000000402007986 */ /* 0x000fe8000c101b04 */
[----:B------:R-:W-:Y:S01]  /*03f0*/  STG.E.64 desc[UR4][R8.64], R6 ;  /* 0x0000000608007986 */ /* 0x000fe2000c101b04 */
[----:B------:R-:W-:Y:S05]  /*0400*/  EXIT ;  /* 0x000000000000794d */ /* 0x000fea0003800000 */
.L_x_0:
[----:B------:R-:W-:-:S00]  /*0410*/  BRA `(.L_x_0) ;  /* 0xfffffffc00fc7947 */ /* 0x000fc0000383ffff */
[----:B------:R-:W-:-:S00]  /*0420*/  NOP ;  /* 0x0000000000007918 */ /* 0x000fc00000000000 */
        /* <DEDUP_REMOVED lines=13> */
.L_x_1:


//--------------------- .nv.global.init           --------------------------
	.section	.nv.global.init,"aw",@progbits
.nv.global.init:
	.type		_$_str,@object
	.size		_$_str,(_$_str_$_2 - _$_str)
_$_str:
        /*0000*/ 	.byte	0x5f, 0x5f, 0x43, 0x55, 0x44, 0x41, 0x5f, 0x46, 0x54, 0x5a, 0x00
	.type		_$_str_$_2,@object
	.size		_$_str_$_2,(.L_1 - _$_str_$_2)
_$_str_$_2:
        /*000b*/ 	.byte	0x5f, 0x5f, 0x43, 0x55, 0x44, 0x41, 0x5f, 0x50, 0x52, 0x45, 0x43, 0x5f, 0x53, 0x51, 0x52, 0x54
        /*001b*/ 	.byte	0x00
.L_1:


//--------------------- .nv.constant0.triton_poi_fused__native_batch_norm_legit_no_training_add_convolution_relu_96 --------------------------
	.section	.nv.constant0.triton_poi_fused__native_batch_norm_legit_no_training_add_convolution_relu_96,"a",@progbits
	.sectionflags	@""
	.align	4
.nv.constant0.triton_poi_fused__native_batch_norm_legit_no_training_add_convolution_relu_96:
	.zero		596
